	.headerflags	@"EF_CUDA_TEXMODE_UNIFIED EF_CUDA_64BIT_ADDRESS EF_CUDA_ACCELERATORS EF_CUDA_SM90 EF_CUDA_VIRTUAL_SM(EF_CUDA_SM90)"
	.elftype	@"ET_EXEC"


//--------------------- .nv.info                  --------------------------
	.section	.nv.info,"",@"SHT_CUDA_INFO"
	.align	4


	//----- nvinfo : EIATTR_REGCOUNT
	.align		4
        /*0000*/ 	.byte	0x04, 0x2f
        /*0002*/ 	.short	(.L_1 - .L_0)
	.align		4
.L_0:
        /*0004*/ 	.word	index@(triton_poi_fused_relu_22)
        /*0008*/ 	.word	0x00000008


	//----- nvinfo : EIATTR_MIN_STACK_SIZE
	.align		4
.L_1:
        /*000c*/ 	.byte	0x04, 0x12
        /*000e*/ 	.short	(.L_3 - .L_2)
	.align		4
.L_2:
        /*0010*/ 	.word	index@(triton_poi_fused_relu_22)
        /*0014*/ 	.word	0x00000000


	//----- nvinfo : EIATTR_FRAME_SIZE
	.align		4
.L_3:
        /*0018*/ 	.byte	0x04, 0x11
        /*001a*/ 	.short	(.L_5 - .L_4)
	.align		4
.L_4:
        /*001c*/ 	.word	index@(triton_poi_fused_relu_22)
        /*0020*/ 	.word	0x00000000


	//----- nvinfo : EIATTR_MIN_STACK_SIZE
	.align		4
.L_5:
        /*0024*/ 	.byte	0x04, 0x12
        /*0026*/ 	.short	(.L_7 - .L_6)
	.align		4
.L_6:
        /*0028*/ 	.word	index@(triton_poi_fused_relu_22)
        /*002c*/ 	.word	0x00000000
.L_7:


//--------------------- .nv.info.triton_poi_fused_relu_22 --------------------------
	.section	.nv.info.triton_poi_fused_relu_22,"",@"SHT_CUDA_INFO"
	.sectionflags	@""
	.align	4


	//----- nvinfo : EIATTR_CUDA_API_VERSION
	.align		4
        /*0000*/ 	.byte	0x04, 0x37
        /*0002*/ 	.short	(.L_9 - .L_8)
.L_8:
        /*0004*/ 	.word	0x0000007c


	//----- nvinfo : EIATTR_KPARAM_INFO
	.align		4
.L_9:
        /*0008*/ 	.byte	0x04, 0x17
        /*000a*/ 	.short	(.L_11 - .L_10)
.L_10:
        /*000c*/ 	.word	0x00000000
        /*0010*/ 	.short	0x0001
        /*0012*/ 	.short	0x0008
        /*0014*/ 	.byte	0x00, 0xf0, 0x11, 0x00


	//----- nvinfo : EIATTR_KPARAM_INFO
	.align		4
.L_11:
        /*0018*/ 	.byte	0x04, 0x17
        /*001a*/ 	.short	(.L_13 - .L_12)
.L_12:
        /*001c*/ 	.word	0x00000000
        /*0020*/ 	.short	0x0000
        /*0022*/ 	.short	0x0000
        /*0024*/ 	.byte	0x00, 0xf4, 0x21, 0x00


	//----- nvinfo : EIATTR_SPARSE_MMA_MASK
	.align		4
.L_13:
        /*0028*/ 	.byte	0x03, 0x50
        /*002a*/ 	.short	0x0000


	//----- nvinfo : EIATTR_MAXREG_COUNT
	.align		4
        /*002c*/ 	.byte	0x03, 0x1b
        /*002e*/ 	.short	0x00ff


	//----- nvinfo : EIATTR_EXIT_INSTR_OFFSETS
	.align		4
        /*0030*/ 	.byte	0x04, 0x1c
        /*0032*/ 	.short	(.L_15 - .L_14)


	//   ....[0]....
.L_14:
        /*0034*/ 	.word	0x000000c0


	//----- nvinfo : EIATTR_REQNTID
	.align		4
.L_15:
        /*0038*/ 	.byte	0x04, 0x10
        /*003a*/ 	.short	(.L_17 - .L_16)
.L_16:
        /*003c*/ 	.word	0x00000080
        /*0040*/ 	.word	0x00000001
        /*0044*/ 	.word	0x00000001


	//----- nvinfo : EIATTR_CBANK_PARAM_SIZE
	.align		4
.L_17:
        /*0048*/ 	.byte	0x03, 0x19
        /*004a*/ 	.short	0x000c


	//----- nvinfo : EIATTR_PARAM_CBANK
	.align		4
        /*004c*/ 	.byte	0x04, 0x0a
        /*004e*/ 	.short	(.L_19 - .L_18)
	.align		4
.L_18:
        /*0050*/ 	.word	index@(.nv.constant0.triton_poi_fused_relu_22)
        /*0054*/ 	.short	0x0210
        /*0056*/ 	.short	0x000c


	//----- nvinfo : EIATTR_SW_WAR
	.align		4
.L_19:
        /*0058*/ 	.byte	0x04, 0x36
        /*005a*/ 	.short	(.L_21 - .L_20)
.L_20:
        /*005c*/ 	.word	0x00000008
.L_21:


//--------------------- .nv.callgraph             --------------------------
	.section	.nv.callgraph,"",@"SHT_CUDA_CALLGRAPH"
	.align	4
	.sectionentsize	8
	.align		4
        /*0000*/ 	.word	0x00000000
	.align		4
        /*0004*/ 	.word	0xffffffff
	.align		4
        /*0008*/ 	.word	0x00000000
	.align		4
        /*000c*/ 	.word	0xfffffffe
	.align		4
        /*0010*/ 	.word	0x00000000
	.align		4
        /*0014*/ 	.word	0xfffffffd
	.align		4
        /*0018*/ 	.word	0x00000000
	.align		4
        /*001c*/ 	.word	0xfffffffc


//--------------------- .text.triton_poi_fused_relu_22 --------------------------
	.section	.text.triton_poi_fused_relu_22,"ax",@progbits
	.align	128
        .global         triton_poi_fused_relu_22
        .type           triton_poi_fused_relu_22,@function
        .size           triton_poi_fused_relu_22,(.L_x_1 - triton_poi_fused_relu_22)
        .other          triton_poi_fused_relu_22,@"STO_CUDA_ENTRY STV_DEFAULT"
triton_poi_fused_relu_22:
.text.triton_poi_fused_relu_22:
[----:B------:R-:W-:Y:S01]  /*0000*/  LDC R1, c[0x0][0x28] ;  /* 0x00000a00ff017b82 */ /* 0x000fe20000000800 */
[----:B------:R-:W1:Y:S07]  /*0010*/  S2R R0, SR_TID.X ;  /* 0x0000000000007919 */ /* 0x000e6e0000002100 */
[----:B------:R-:W2:Y:S01]  /*0020*/  LDC.64 R2, c[0x0][0x210] ;  /* 0x00008400ff027b82 */ /* 0x000ea20000000a00 */
[----:B------:R-:W-:Y:S01]  /*0030*/  ULDC.64 UR4, c[0x0][0x208] ;  /* 0x0000820000047ab9 */ /* 0x000fe20000000a00 */
[----:B------:R-:W3:Y:S01]  /*0040*/  S2R R5, SR_CTAID.X ;  /* 0x0000000000057919 */ /* 0x000ee20000002500 */
[----:B-1----:R-:W-:-:S05]  /*0050*/  LOP3.LUT R0, R0, 0x7f, RZ, 0xc0, !PT ;  /* 0x0000007f00007812 */ /* 0x002fca00078ec0ff */
[----:B---3--:R-:W-:-:S04]  /*0060*/  IMAD R5, R5, 0x80, R0 ;  /* 0x0000008005057824 */ /* 0x008fc800078e0200 */
[----:B--2---:R-:W-:-:S05]  /*0070*/  IMAD.WIDE R2, R5, 0x4, R2 ;  /* 0x0000000405027825 */ /* 0x004fca00078e0202 */
[----:B------:R-:W2:Y:S02]  /*0080*/  LDG.E R0, desc[UR4][R2.64] ;  /* 0x0000000402007981 */ /* 0x000ea4000c1e1900 */
[----:B--2---:R-:W-:-:S04]  /*0090*/  FSETP.GEU.AND P0, PT, R0, RZ, PT ;  /* 0x000000ff0000720b */ /* 0x004fc80003f0e000 */
[----:B------:R-:W-:-:S05]  /*00a0*/  FSEL R5, R0, RZ, P0 ;  /* 0x000000ff00057208 */ /* 0x000fca0000000000 */
[----:B------:R-:W-:Y:S01]  /*00b0*/  STG.E desc[UR4][R2.64], R5 ;  /* 0x0000000502007986 */ /* 0x000fe2000c101904 */
[----:B------:R-:W-:Y:S05]  /*00c0*/  EXIT ;  /* 0x000000000000794d */ /* 0x000fea0003800000 */
.L_x_0:
[----:B------:R-:W-:-:S00]  /*00d0*/  BRA `(.L_x_0) ;  /* 0xfffffffc00fc7947 */ /* 0x000fc0000383ffff */
[----:B------:R-:W-:-:S00]  /*00e0*/  NOP ;  /* 0x0000000000007918 */ /* 0x000fc00000000000 */
        /* <DEDUP_REMOVED lines=9> */
.L_x_1:


//--------------------- .nv.constant0.triton_poi_fused_relu_22 --------------------------
	.section	.nv.constant0.triton_poi_fused_relu_22,"a",@progbits
	.sectionflags	@""
	.align	4
.nv.constant0.triton_poi_fused_relu_22:
	.zero		540
